	.headerflags	@"EF_CUDA_TEXMODE_UNIFIED EF_CUDA_64BIT_ADDRESS EF_CUDA_ACCELERATORS EF_CUDA_SM90 EF_CUDA_VIRTUAL_SM(EF_CUDA_SM90)"
	.elftype	@"ET_EXEC"


//--------------------- .nv.info                  --------------------------
	.section	.nv.info,"",@"SHT_CUDA_INFO"
	.align	4


	//----- nvinfo : EIATTR_REGCOUNT
	.align		4
        /*0000*/ 	.byte	0x04, 0x2f
        /*0002*/ 	.short	(.L_3 - .L_2)
	.align		4
.L_2:
        /*0004*/ 	.word	index@(triton_poi_fused_cat_17)
        /*0008*/ 	.word	0x0000001a


	//----- nvinfo : EIATTR_MIN_STACK_SIZE
	.align		4
.L_3:
        /*000c*/ 	.byte	0x04, 0x12
        /*000e*/ 	.short	(.L_5 - .L_4)
	.align		4
.L_4:
        /*0010*/ 	.word	index@(triton_poi_fused_cat_17)
        /*0014*/ 	.word	0x00000000


	//----- nvinfo : EIATTR_FRAME_SIZE
	.align		4
.L_5:
        /*0018*/ 	.byte	0x04, 0x11
        /*001a*/ 	.short	(.L_7 - .L_6)
	.align		4
.L_6:
        /*001c*/ 	.word	index@(triton_poi_fused_cat_17)
        /*0020*/ 	.word	0x00000000


	//----- nvinfo : EIATTR_MIN_STACK_SIZE
	.align		4
.L_7:
        /*0024*/ 	.byte	0x04, 0x12
        /*0026*/ 	.short	(.L_9 - .L_8)
	.align		4
.L_8:
        /*0028*/ 	.word	index@(triton_poi_fused_cat_17)
        /*002c*/ 	.word	0x00000000
.L_9:


//--------------------- .nv.info.triton_poi_fused_cat_17 --------------------------
	.section	.nv.info.triton_poi_fused_cat_17,"",@"SHT_CUDA_INFO"
	.sectionflags	@""
	.align	4


	//----- nvinfo : EIATTR_CUDA_API_VERSION
	.align		4
        /*0000*/ 	.byte	0x04, 0x37
        /*0002*/ 	.short	(.L_11 - .L_10)
.L_10:
        /*0004*/ 	.word	0x0000007c


	//----- nvinfo : EIATTR_KPARAM_INFO
	.align		4
.L_11:
        /*0008*/ 	.byte	0x04, 0x17
        /*000a*/ 	.short	(.L_13 - .L_12)
.L_12:
        /*000c*/ 	.word	0x00000000
        /*0010*/ 	.short	0x0007
        /*0012*/ 	.short	0x0038
        /*0014*/ 	.byte	0x00, 0xf0, 0x11, 0x00


	//----- nvinfo : EIATTR_KPARAM_INFO
	.align		4
.L_13:
        /*0018*/ 	.byte	0x04, 0x17
        /*001a*/ 	.short	(.L_15 - .L_14)
.L_14:
        /*001c*/ 	.word	0x00000000
        /*0020*/ 	.short	0x0006
        /*0022*/ 	.short	0x0030
        /*0024*/ 	.byte	0x00, 0xf4, 0x21, 0x00


	//----- nvinfo : EIATTR_KPARAM_INFO
	.align		4
.L_15:
        /*0028*/ 	.byte	0x04, 0x17
        /*002a*/ 	.short	(.L_17 - .L_16)
.L_16:
        /*002c*/ 	.word	0x00000000
        /*0030*/ 	.short	0x0005
        /*0032*/ 	.short	0x0028
        /*0034*/ 	.byte	0x00, 0xf4, 0x21, 0x00


	//----- nvinfo : EIATTR_KPARAM_INFO
	.align		4
.L_17:
        /*0038*/ 	.byte	0x04, 0x17
        /*003a*/ 	.short	(.L_19 - .L_18)
.L_18:
        /*003c*/ 	.word	0x00000000
        /*0040*/ 	.short	0x0004
        /*0042*/ 	.short	0x0020
        /*0044*/ 	.byte	0x00, 0xf4, 0x21, 0x00


	//----- nvinfo : EIATTR_KPARAM_INFO
	.align		4
.L_19:
        /*0048*/ 	.byte	0x04, 0x17
        /*004a*/ 	.short	(.L_21 - .L_20)
.L_20:
        /*004c*/ 	.word	0x00000000
        /*0050*/ 	.short	0x0003
        /*0052*/ 	.short	0x0018
        /*0054*/ 	.byte	0x00, 0xf4, 0x21, 0x00


	//----- nvinfo : EIATTR_KPARAM_INFO
	.align		4
.L_21:
        /*0058*/ 	.byte	0x04, 0x17
        /*005a*/ 	.short	(.L_23 - .L_22)
.L_22:
        /*005c*/ 	.word	0x00000000
        /*0060*/ 	.short	0x0002
        /*0062*/ 	.short	0x0010
        /*0064*/ 	.byte	0x00, 0xf4, 0x21, 0x00


	//----- nvinfo : EIATTR_KPARAM_INFO
	.align		4
.L_23:
        /*0068*/ 	.byte	0x04, 0x17
        /*006a*/ 	.short	(.L_25 - .L_24)
.L_24:
        /*006c*/ 	.word	0x00000000
        /*0070*/ 	.short	0x0001
        /*0072*/ 	.short	0x0008
        /*0074*/ 	.byte	0x00, 0xf4, 0x21, 0x00


	//----- nvinfo : EIATTR_KPARAM_INFO
	.align		4
.L_25:
        /*0078*/ 	.byte	0x04, 0x17
        /*007a*/ 	.short	(.L_27 - .L_26)
.L_26:
        /*007c*/ 	.word	0x00000000
        /*0080*/ 	.short	0x0000
        /*0082*/ 	.short	0x0000
        /*0084*/ 	.byte	0x00, 0xf4, 0x21, 0x00


	//----- nvinfo : EIATTR_SPARSE_MMA_MASK
	.align		4
.L_27:
        /*0088*/ 	.byte	0x03, 0x50
        /*008a*/ 	.short	0x0000


	//----- nvinfo : EIATTR_MAXREG_COUNT
	.align		4
        /*008c*/ 	.byte	0x03, 0x1b
        /*008e*/ 	.short	0x00ff


	//----- nvinfo : EIATTR_EXIT_INSTR_OFFSETS
	.align		4
        /*0090*/ 	.byte	0x04, 0x1c
        /*0092*/ 	.short	(.L_29 - .L_28)


	//   ....[0]....
.L_28:
        /*0094*/ 	.word	0x00000660


	//----- nvinfo : EIATTR_REQNTID
	.align		4
.L_29:
        /*0098*/ 	.byte	0x04, 0x10
        /*009a*/ 	.short	(.L_31 - .L_30)
.L_30:
        /*009c*/ 	.word	0x00000100
        /*00a0*/ 	.word	0x00000001
        /*00a4*/ 	.word	0x00000001


	//----- nvinfo : EIATTR_CBANK_PARAM_SIZE
	.align		4
.L_31:
        /*00a8*/ 	.byte	0x03, 0x19
        /*00aa*/ 	.short	0x003c


	//----- nvinfo : EIATTR_PARAM_CBANK
	.align		4
        /*00ac*/ 	.byte	0x04, 0x0a
        /*00ae*/ 	.short	(.L_33 - .L_32)
	.align		4
.L_32:
        /*00b0*/ 	.word	index@(.nv.constant0.triton_poi_fused_cat_17)
        /*00b4*/ 	.short	0x0210
        /*00b6*/ 	.short	0x003c


	//----- nvinfo : EIATTR_SW_WAR
	.align		4
.L_33:
        /*00b8*/ 	.byte	0x04, 0x36
        /*00ba*/ 	.short	(.L_35 - .L_34)
.L_34:
        /*00bc*/ 	.word	0x00000008
.L_35:


//--------------------- .nv.callgraph             --------------------------
	.section	.nv.callgraph,"",@"SHT_CUDA_CALLGRAPH"
	.align	4
	.sectionentsize	8
	.align		4
        /*0000*/ 	.word	0x00000000
	.align		4
        /*0004*/ 	.word	0xffffffff
	.align		4
        /*0008*/ 	.word	0x00000000
	.align		4
        /*000c*/ 	.word	0xfffffffe
	.align		4
        /*0010*/ 	.word	0x00000000
	.align		4
        /*0014*/ 	.word	0xfffffffd
	.align		4
        /*0018*/ 	.word	0x00000000
	.align		4
        /*001c*/ 	.word	0xfffffffc


//--------------------- .nv.constant4             --------------------------
	.section	.nv.constant4,"a",@progbits
	.align	8
	.align		8
.nv.constant4:
        /*0000*/ 	.dword	_$_str
	.align		8
        /*0008*/ 	.dword	_$_str_$_2


//--------------------- .text.triton_poi_fused_cat_17 --------------------------
	.section	.text.triton_poi_fused_cat_17,"ax",@progbits
	.align	128
        .global         triton_poi_fused_cat_17
        .type           triton_poi_fused_cat_17,@function
        .size           triton_poi_fused_cat_17,(.L_x_1 - triton_poi_fused_cat_17)
        .other          triton_poi_fused_cat_17,@"STO_CUDA_ENTRY STV_DEFAULT"
triton_poi_fused_cat_17:
.text.triton_poi_fused_cat_17:
[----:B------:R-:W-:Y:S01]  /*0000*/  LDC R1, c[0x0][0x28] ;  /* 0x00000a00ff017b82 */ /* 0x000fe20000000800 */
[----:B------:R-:W1:Y:S01]  /*0010*/  S2R R0, SR_TID.X ;  /* 0x0000000000007919 */ /* 0x000e620000002100 */
[----:B------:R-:W-:Y:S01]  /*0020*/  IMAD.MOV.U32 R11, RZ, RZ, RZ ;  /* 0x000000ffff0b7224 */ /* 0x000fe200078e00ff */
[----:B------:R-:W-:-:S05]  /*0030*/  ULDC.64 UR4, c[0x0][0x208] ;  /* 0x0000820000047ab9 */ /* 0x000fca0000000a00 */
[----:B------:R-:W2:Y:S01]  /*0040*/  LDC.64 R16, c[0x0][0x218] ;  /* 0x00008600ff107b82 */ /* 0x000ea20000000a00 */
[----:B------:R-:W3:Y:S07]  /*0050*/  S2R R3, SR_CTAID.X ;  /* 0x0000000000037919 */ /* 0x000eee0000002500 */
[----:B------:R-:W4:Y:S08]  /*0060*/  LDC.64 R18, c[0x0][0x220] ;  /* 0x00008800ff127b82 */ /* 0x000f300000000a00 */
[----:B------:R-:W5:Y:S08]  /*0070*/  LDC.64 R8, c[0x0][0x230] ;  /* 0x00008c00ff087b82 */ /* 0x000f700000000a00 */
[----:B------:R-:W2:Y:S01]  /*0080*/  LDC.64 R6, c[0x0][0x238] ;  /* 0x00008e00ff067b82 */ /* 0x000ea20000000a00 */
[----:B-1----:R-:W-:-:S05]  /*0090*/  IMAD.SHL.U32 R0, R0, 0x2, RZ ;  /* 0x0000000200007824 */ /* 0x002fca00078e00ff */
[----:B------:R-:W-:-:S05]  /*00a0*/  LOP3.LUT R0, R0, 0x1fe, RZ, 0xc0, !PT ;  /* 0x000001fe00007812 */ /* 0x000fca00078ec0ff */
[----:B---3--:R-:W-:Y:S02]  /*00b0*/  IMAD R10, R3, 0x200, R0 ;  /* 0x00000200030a7824 */ /* 0x008fe400078e0200 */
[----:B------:R-:W1:Y:S03]  /*00c0*/  LDC.64 R2, c[0x0][0x228] ;  /* 0x00008a00ff027b82 */ /* 0x000e660000000a00 */
[----:B------:R-:W-:-:S04]  /*00d0*/  SHF.R.S32.HI R5, RZ, 0x1f, R10 ;  /* 0x0000001fff057819 */ /* 0x000fc8000001140a */
[----:B------:R-:W-:-:S04]  /*00e0*/  LEA.HI R4, R5, R10, RZ, 0x8 ;  /* 0x0000000a05047211 */ /* 0x000fc800078f40ff */
[----:B------:R-:W-:-:S04]  /*00f0*/  SHF.R.S32.HI R15, RZ, 0x8, R4 ;  /* 0x00000008ff0f7819 */ /* 0x000fc80000011404 */
[----:B------:R-:W-:-:S04]  /*0100*/  LEA.HI R0, R15, R15, RZ, 0x9 ;  /* 0x0000000f0f007211 */ /* 0x000fc800078f48ff */
[----:B------:R-:W-:-:S05]  /*0110*/  LOP3.LUT R0, R0, 0xfffffe00, RZ, 0xc0, !PT ;  /* 0xfffffe0000007812 */ /* 0x000fca00078ec0ff */
[----:B------:R-:W-:Y:S02]  /*0120*/  IMAD.IADD R15, R15, 0x1, -R0 ;  /* 0x000000010f0f7824 */ /* 0x000fe400078e0a00 */
[----:B------:R-:W-:Y:S02]  /*0130*/  IMAD.MOV.U32 R0, RZ, RZ, RZ ;  /* 0x000000ffff007224 */ /* 0x000fe400078e00ff */
[C---:B-1----:R-:W-:Y:S01]  /*0140*/  IMAD.WIDE R2, R15.reuse, 0x4, R2 ;  /* 0x000000040f027825 */ /* 0x042fe200078e0202 */
[----:B------:R-:W-:-:S13]  /*0150*/  ISETP.GT.AND P1, PT, R15, 0xff, PT ;  /* 0x000000ff0f00780c */ /* 0x000fda0003f24270 */
[----:B------:R-:W3:Y:S04]  /*0160*/  @P1 LDG.E.EL R0, desc[UR4][R2.64+-0x400] ;  /* 0xfffc000402001981 */ /* 0x000ee8000c2e1900 */
[----:B------:R1:W3:Y:S01]  /*0170*/  @P1 LDG.E.EL R11, desc[UR4][R2.64+-0x400] ;  /* 0xfffc0004020b1981 */ /* 0x0002e2000c2e1900 */
[----:B------:R-:W-:Y:S01]  /*0180*/  LEA.HI R20, R5, R10, RZ, 0x11 ;  /* 0x0000000a05147211 */ /* 0x000fe200078f88ff */
[----:B------:R-:W-:Y:S01]  /*0190*/  IMAD.MOV.U32 R12, RZ, RZ, RZ ;  /* 0x000000ffff0c7224 */ /* 0x000fe200078e00ff */
[----:B------:R-:W-:Y:S01]  /*01a0*/  LOP3.LUT R5, R4, 0xffffff00, RZ, 0xc0, !PT ;  /* 0xffffff0004057812 */ /* 0x000fe200078ec0ff */
[----:B------:R-:W-:Y:S01]  /*01b0*/  IMAD.MOV.U32 R14, RZ, RZ, RZ ;  /* 0x000000ffff0e7224 */ /* 0x000fe200078e00ff */
[----:B------:R-:W-:Y:S01]  /*01c0*/  SHF.R.S32.HI R13, RZ, 0x11, R20 ;  /* 0x00000011ff0d7819 */ /* 0x000fe20000011414 */
[----:B----4-:R-:W-:-:S04]  /*01d0*/  IMAD.WIDE R22, R15, 0x4, R18 ;  /* 0x000000040f167825 */ /* 0x010fc800078e0212 */
[----:B------:R-:W-:Y:S01]  /*01e0*/  IMAD.IADD R4, R10, 0x1, -R5 ;  /* 0x000000010a047824 */ /* 0x000fe200078e0a05 */
[----:B------:R-:W-:Y:S01]  /*01f0*/  LOP3.LUT R19, R20, 0xfffe0000, RZ, 0xc0, !PT ;  /* 0xfffe000014137812 */ /* 0x000fe200078ec0ff */
[----:B------:R-:W4:Y:S02]  /*0200*/  @P1 LDG.E.EL R12, desc[UR4][R22.64+-0x400] ;  /* 0xfffc0004160c1981 */ /* 0x000f24000c2e1900 */
[----:B------:R-:W-:Y:S01]  /*0210*/  IMAD R4, R13, 0x10000, R4 ;  /* 0x000100000d047824 */ /* 0x000fe200078e0204 */
[C---:B------:R-:W-:Y:S01]  /*0220*/  ISETP.GE.AND P0, PT, R15.reuse, 0x100, PT ;  /* 0x000001000f00780c */ /* 0x040fe20003f06270 */
[----:B------:R-:W4:Y:S02]  /*0230*/  @P1 LDG.E.EL R14, desc[UR4][R22.64+-0x400] ;  /* 0xfffc0004160e1981 */ /* 0x000f24000c2e1900 */
[----:B------:R-:W-:-:S05]  /*0240*/  IMAD R4, R15, 0x100, R4 ;  /* 0x000001000f047824 */ /* 0x000fca00078e0204 */
[----:B-1----:R-:W-:Y:S02]  /*0250*/  IADD3 R3, R4, -0x10000, RZ ;  /* 0xffff000004037810 */ /* 0x002fe40007ffe0ff */
[----:B------:R-:W-:-:S03]  /*0260*/  CS2R R4, SRZ ;  /* 0x0000000000047805 */ /* 0x000fc6000001ff00 */
[----:B--2---:R-:W-:Y:S02]  /*0270*/  IMAD.WIDE R16, R3, 0x4, R16 ;  /* 0x0000000403107825 */ /* 0x004fe400078e0210 */
[----:B------:R-:W1:Y:S03]  /*0280*/  LDC.64 R2, c[0x0][0x210] ;  /* 0x00008400ff027b82 */ /* 0x000e660000000a00 */
[----:B------:R2:W4:Y:S01]  /*0290*/  @P1 LDG.E.64 R4, desc[UR4][R16.64] ;  /* 0x0000000410041981 */ /* 0x000522000c1e1b00 */
[----:B-----5:R-:W-:-:S04]  /*02a0*/  IMAD.WIDE R8, R15, 0x4, R8 ;  /* 0x000000040f087825 */ /* 0x020fc800078e0208 */
[----:B0-----:R-:W-:Y:S01]  /*02b0*/  IMAD.WIDE R6, R15, 0x4, R6 ;  /* 0x000000040f067825 */ /* 0x001fe200078e0206 */
[----:B--2---:R-:W-:-:S03]  /*02c0*/  HFMA2.MMA R16, -RZ, RZ, 0, 0 ;  /* 0x00000000ff107435 */ /* 0x004fc600000001ff */
[----:B------:R-:W-:Y:S01]  /*02d0*/  IMAD.IADD R20, R10, 0x1, -R19 ;  /* 0x000000010a147824 */ /* 0x000fe200078e0a13 */
[----:B------:R-:W-:Y:S01]  /*02e0*/  CS2R R18, SRZ ;  /* 0x0000000000127805 */ /* 0x000fe2000001ff00 */
[----:B------:R-:W-:Y:S02]  /*02f0*/  IMAD.MOV.U32 R15, RZ, RZ, RZ ;  /* 0x000000ffff0f7224 */ /* 0x000fe400078e00ff */
[----:B------:R-:W-:-:S03]  /*0300*/  IMAD R21, R13, 0x10000, R20 ;  /* 0x000100000d157824 */ /* 0x000fc600078e0214 */
[----:B------:R-:W2:Y:S04]  /*0310*/  @P1 LDG.E.EL R18, desc[UR4][R8.64+-0x400] ;  /* 0xfffc000408121981 */ /* 0x000ea8000c2e1900 */
[----:B------:R-:W5:Y:S04]  /*0320*/  @P1 LDG.E.EL R15, desc[UR4][R8.64+-0x400] ;  /* 0xfffc0004080f1981 */ /* 0x000f68000c2e1900 */
[----:B------:R-:W2:Y:S04]  /*0330*/  @P1 LDG.E.EL R19, desc[UR4][R6.64+-0x400] ;  /* 0xfffc000406131981 */ /* 0x000ea8000c2e1900 */
[----:B------:R0:W2:Y:S01]  /*0340*/  @P1 LDG.E.EL R16, desc[UR4][R6.64+-0x400] ;  /* 0xfffc000406101981 */ /* 0x0000a2000c2e1900 */
[----:B-1----:R-:W-:Y:S01]  /*0350*/  IMAD.WIDE R20, R21, 0x4, R2 ;  /* 0x0000000415147825 */ /* 0x002fe200078e0202 */
[----:B------:R-:W-:-:S06]  /*0360*/  CS2R R2, SRZ ;  /* 0x0000000000027805 */ /* 0x000fcc000001ff00 */
[----:B------:R-:W2:Y:S01]  /*0370*/  @!P0 LDG.E.64 R2, desc[UR4][R20.64] ;  /* 0x0000000414028981 */ /* 0x000ea2000c1e1b00 */
[----:B0-----:R-:W-:Y:S01]  /*0380*/  IMAD.MOV.U32 R7, RZ, RZ, 0x3e800000 ;  /* 0x3e800000ff077424 */ /* 0x001fe200078e00ff */
[----:B---3--:R-:W-:Y:S02]  /*0390*/  SEL R0, R0, RZ, P1 ;  /* 0x000000ff00007207 */ /* 0x008fe40000800000 */
[----:B------:R-:W-:-:S03]  /*03a0*/  SEL R11, R11, RZ, P1 ;  /* 0x000000ff0b0b7207 */ /* 0x000fc60000800000 */
[----:B------:R-:W-:Y:S02]  /*03b0*/  FADD R0, R0, 9.9999997473787516356e-06 ;  /* 0x3727c5ac00007421 */ /* 0x000fe40000000000 */
[----:B------:R-:W-:Y:S02]  /*03c0*/  FADD R11, R11, 9.9999997473787516356e-06 ;  /* 0x3727c5ac0b0b7421 */ /* 0x000fe40000000000 */
[----:B------:R-:W0:Y:S08]  /*03d0*/  MUFU.SQRT R13, R0 ;  /* 0x00000000000d7308 */ /* 0x000e300000002000 */
[----:B------:R-:W1:Y:S01]  /*03e0*/  MUFU.SQRT R8, R11 ;  /* 0x0000000b00087308 */ /* 0x000e620000002000 */
[----:B0-----:R-:W-:-:S02]  /*03f0*/  FSETP.GT.AND P2, PT, R13, 8.50705917302346158658e+37, PT ;  /* 0x7e8000000d00780b */ /* 0x001fc40003f44000 */
[----:B------:R-:W-:Y:S02]  /*0400*/  FSETP.GEU.AND P4, PT, R13, 1.175494350822287508e-38, PT ;  /* 0x008000000d00780b */ /* 0x000fe40003f8e000 */
[C---:B-1----:R-:W-:Y:S02]  /*0410*/  FSETP.GT.AND P3, PT, R8.reuse, 8.50705917302346158658e+37, PT ;  /* 0x7e8000000800780b */ /* 0x042fe40003f64000 */
[----:B------:R-:W-:-:S07]  /*0420*/  FSETP.GEU.AND P5, PT, R8, 1.175494350822287508e-38, PT ;  /* 0x008000000800780b */ /* 0x000fce0003fae000 */
[----:B------:R-:W-:-:S04]  /*0430*/  @P2 FMUL R13, R13, 0.25 ;  /* 0x3e8000000d0d2820 */ /* 0x000fc80000400000 */
[----:B------:R-:W-:Y:S01]  /*0440*/  @!P4 FMUL R13, R13, 16777216 ;  /* 0x4b8000000d0dc820 */ /* 0x000fe20000400000 */
[----:B------:R-:W-:-:S04]  /*0450*/  @P3 FMUL R8, R8, 0.25 ;  /* 0x3e80000008083820 */ /* 0x000fc80000400000 */
[----:B------:R-:W-:Y:S01]  /*0460*/  @!P5 FMUL R8, R8, 16777216 ;  /* 0x4b8000000808d820 */ /* 0x000fe20000400000 */
[----:B------:R-:W0:Y:S01]  /*0470*/  MUFU.RCP R13, R13 ;  /* 0x0000000d000d7308 */ /* 0x000e220000001000 */
[----:B------:R-:W-:-:S07]  /*0480*/  FSEL R0, R7, 1, P2 ;  /* 0x3f80000007007808 */ /* 0x000fce0001000000 */
[----:B------:R-:W1:Y:S01]  /*0490*/  MUFU.RCP R8, R8 ;  /* 0x0000000800087308 */ /* 0x000e620000001000 */
[----:B------:R-:W-:Y:S02]  /*04a0*/  FSEL R7, R7, 1, P3 ;  /* 0x3f80000007077808 */ /* 0x000fe40001800000 */
[----:B----4-:R-:W-:Y:S02]  /*04b0*/  SEL R9, R5, RZ, P1 ;  /* 0x000000ff05097207 */ /* 0x010fe40000800000 */
[----:B------:R-:W-:Y:S02]  /*04c0*/  SEL R6, R4, RZ, P1 ;  /* 0x000000ff04067207 */ /* 0x000fe40000800000 */
[----:B------:R-:W3:Y:S01]  /*04d0*/  LDC.64 R4, c[0x0][0x240] ;  /* 0x00009000ff047b82 */ /* 0x000ee20000000a00 */
[----:B------:R-:W-:Y:S01]  /*04e0*/  SEL R11, R12, RZ, P1 ;  /* 0x000000ff0c0b7207 */ /* 0x000fe20000800000 */
[----:B------:R-:W-:Y:S01]  /*04f0*/  @!P4 FMUL R0, R0, 16777216 ;  /* 0x4b8000000000c820 */ /* 0x000fe20000400000 */
[----:B------:R-:W-:Y:S01]  /*0500*/  SEL R14, R14, RZ, P1 ;  /* 0x000000ff0e0e7207 */ /* 0x000fe20000800000 */
[----:B------:R-:W-:-:S02]  /*0510*/  @!P5 FMUL R7, R7, 16777216 ;  /* 0x4b8000000707d820 */ /* 0x000fc40000400000 */
[----:B0-----:R-:W-:Y:S01]  /*0520*/  FMUL R13, R13, R0 ;  /* 0x000000000d0d7220 */ /* 0x001fe20000400000 */
[----:B------:R-:W-:Y:S01]  /*0530*/  FADD R6, R6, -R11 ;  /* 0x8000000b06067221 */ /* 0x000fe20000000000 */
[----:B------:R-:W-:Y:S01]  /*0540*/  FADD R0, R9, -R14 ;  /* 0x8000000e09007221 */ /* 0x000fe20000000000 */
[----:B-1----:R-:W-:Y:S01]  /*0550*/  FMUL R7, R8, R7 ;  /* 0x0000000708077220 */ /* 0x002fe20000400000 */
[----:B-----5:R-:W-:Y:S01]  /*0560*/  SEL R15, R15, RZ, P1 ;  /* 0x000000ff0f0f7207 */ /* 0x020fe20000800000 */
[----:B------:R-:W-:Y:S01]  /*0570*/  FMUL R6, R6, R13 ;  /* 0x0000000d06067220 */ /* 0x000fe20000400000 */
[----:B--2---:R-:W-:Y:S01]  /*0580*/  SEL R18, R18, RZ, P1 ;  /* 0x000000ff12127207 */ /* 0x004fe20000800000 */
[----:B------:R-:W-:Y:S01]  /*0590*/  FMUL R7, R0, R7 ;  /* 0x0000000700077220 */ /* 0x000fe20000400000 */
[----:B------:R-:W-:Y:S02]  /*05a0*/  SEL R19, R19, RZ, P1 ;  /* 0x000000ff13137207 */ /* 0x000fe40000800000 */
[----:B------:R-:W-:-:S03]  /*05b0*/  SEL R16, R16, RZ, P1 ;  /* 0x000000ff10107207 */ /* 0x000fc60000800000 */
[----:B------:R-:W-:Y:S02]  /*05c0*/  FFMA R0, R6, R15, R19 ;  /* 0x0000000f06007223 */ /* 0x000fe40000000013 */
[----:B------:R-:W-:-:S03]  /*05d0*/  FFMA R16, R7, R18, R16 ;  /* 0x0000001207107223 */ /* 0x000fc60000000010 */
[----:B------:R-:W-:Y:S02]  /*05e0*/  FSETP.GEU.AND P1, PT, R0, RZ, PT ;  /* 0x000000ff0000720b */ /* 0x000fe40003f2e000 */
[----:B------:R-:W-:Y:S01]  /*05f0*/  FSETP.GEU.AND P2, PT, R16, RZ, PT ;  /* 0x000000ff1000720b */ /* 0x000fe20003f4e000 */
[----:B---3--:R-:W-:Y:S01]  /*0600*/  IMAD.WIDE R4, R10, 0x4, R4 ;  /* 0x000000040a047825 */ /* 0x008fe200078e0204 */
[----:B------:R-:W-:Y:S02]  /*0610*/  SEL R2, R2, RZ, !P0 ;  /* 0x000000ff02027207 */ /* 0x000fe40004000000 */
[----:B------:R-:W-:Y:S02]  /*0620*/  SEL R3, R3, RZ, !P0 ;  /* 0x000000ff03037207 */ /* 0x000fe40004000000 */
[----:B------:R-:W-:Y:S02]  /*0630*/  @P0 FSEL R2, R0, RZ, P1 ;  /* 0x000000ff00020208 */ /* 0x000fe40000800000 */
[----:B------:R-:W-:-:S05]  /*0640*/  @P0 FSEL R3, R16, RZ, P2 ;  /* 0x000000ff10030208 */ /* 0x000fca0001000000 */
[----:B------:R-:W-:Y:S01]  /*0650*/  STG.E.64 desc[UR4][R4.64], R2 ;  /* 0x0000000204007986 */ /* 0x000fe2000c101b04 */
[----:B------:R-:W-:Y:S05]  /*0660*/  EXIT ;  /* 0x000000000000794d */ /* 0x000fea0003800000 */
.L_x_0:
[----:B------:R-:W-:-:S00]  /*0670*/  BRA `(.L_x_0) ;  /* 0xfffffffc00fc7947 */ /* 0x000fc0000383ffff */
[----:B------:R-:W-:-:S00]  /*0680*/  NOP ;  /* 0x0000000000007918 */ /* 0x000fc00000000000 */
[----:B------:R-:W-:-:S00]  /*0690*/  NOP ;  /* 0x0000000000007918 */ /* 0x000fc00000000000 */
[----:B------:R-:W-:-:S00]  /*06a0*/  NOP ;  /* 0x0000000000007918 */ /* 0x000fc00000000000 */
[----:B------:R-:W-:-:S00]  /*06b0*/  NOP ;  /* 0x0000000000007918 */ /* 0x000fc00000000000 */
[----:B------:R-:W-:-:S00]  /*06c0*/  NOP ;  /* 0x0000000000007918 */ /* 0x000fc00000000000 */
[----:B------:R-:W-:-:S00]  /*06d0*/  NOP ;  /* 0x0000000000007918 */ /* 0x000fc00000000000 */
[----:B------:R-:W-:-:S00]  /*06e0*/  NOP ;  /* 0x0000000000007918 */ /* 0x000fc00000000000 */
[----:B------:R-:W-:-:S00]  /*06f0*/  NOP ;  /* 0x0000000000007918 */ /* 0x000fc00000000000 */
.L_x_1:


//--------------------- .nv.global.init           --------------------------
	.section	.nv.global.init,"aw",@progbits
.nv.global.init:
	.type		_$_str,@object
	.size		_$_str,(_$_str_$_2 - _$_str)
_$_str:
        /*0000*/ 	.byte	0x5f, 0x5f, 0x43, 0x55, 0x44, 0x41, 0x5f, 0x46, 0x54, 0x5a, 0x00
	.type		_$_str_$_2,@object
	.size		_$_str_$_2,(.L_1 - _$_str_$_2)
_$_str_$_2:
        /*000b*/ 	.byte	0x5f, 0x5f, 0x43, 0x55, 0x44, 0x41, 0x5f, 0x50, 0x52, 0x45, 0x43, 0x5f, 0x53, 0x51, 0x52, 0x54
        /*001b*/ 	.byte	0x00
.L_1:


//--------------------- .nv.constant0.triton_poi_fused_cat_17 --------------------------
	.section	.nv.constant0.triton_poi_fused_cat_17,"a",@progbits
	.sectionflags	@""
	.align	4
.nv.constant0.triton_poi_fused_cat_17:
	.zero		588
